	.headerflags	@"EF_CUDA_TEXMODE_UNIFIED EF_CUDA_64BIT_ADDRESS EF_CUDA_ACCELERATORS EF_CUDA_SM90 EF_CUDA_VIRTUAL_SM(EF_CUDA_SM90)"
	.elftype	@"ET_EXEC"


//--------------------- .nv.info                  --------------------------
	.section	.nv.info,"",@"SHT_CUDA_INFO"
	.align	4


	//----- nvinfo : EIATTR_REGCOUNT
	.align		4
        /*0000*/ 	.byte	0x04, 0x2f
        /*0002*/ 	.short	(.L_1 - .L_0)
	.align		4
.L_0:
        /*0004*/ 	.word	index@(triton_poi_fused__weight_norm_interface_convolution_14)
        /*0008*/ 	.word	0x00000050


	//----- nvinfo : EIATTR_MIN_STACK_SIZE
	.align		4
.L_1:
        /*000c*/ 	.byte	0x04, 0x12
        /*000e*/ 	.short	(.L_3 - .L_2)
	.align		4
.L_2:
        /*0010*/ 	.word	index@(triton_poi_fused__weight_norm_interface_convolution_14)
        /*0014*/ 	.word	0x00000000


	//----- nvinfo : EIATTR_FRAME_SIZE
	.align		4
.L_3:
        /*0018*/ 	.byte	0x04, 0x11
        /*001a*/ 	.short	(.L_5 - .L_4)
	.align		4
.L_4:
        /*001c*/ 	.word	index@(triton_poi_fused__weight_norm_interface_convolution_14)
        /*0020*/ 	.word	0x00000000


	//----- nvinfo : EIATTR_MIN_STACK_SIZE
	.align		4
.L_5:
        /*0024*/ 	.byte	0x04, 0x12
        /*0026*/ 	.short	(.L_7 - .L_6)
	.align		4
.L_6:
        /*0028*/ 	.word	index@(triton_poi_fused__weight_norm_interface_convolution_14)
        /*002c*/ 	.word	0x00000000
.L_7:


//--------------------- .nv.info.triton_poi_fused__weight_norm_interface_convolution_14 --------------------------
	.section	.nv.info.triton_poi_fused__weight_norm_interface_convolution_14,"",@"SHT_CUDA_INFO"
	.sectionflags	@""
	.align	4


	//----- nvinfo : EIATTR_CUDA_API_VERSION
	.align		4
        /*0000*/ 	.byte	0x04, 0x37
        /*0002*/ 	.short	(.L_9 - .L_8)
.L_8:
        /*0004*/ 	.word	0x0000007c


	//----- nvinfo : EIATTR_KPARAM_INFO
	.align		4
.L_9:
        /*0008*/ 	.byte	0x04, 0x17
        /*000a*/ 	.short	(.L_11 - .L_10)
.L_10:
        /*000c*/ 	.word	0x00000000
        /*0010*/ 	.short	0x0006
        /*0012*/ 	.short	0x002c
        /*0014*/ 	.byte	0x00, 0xf0, 0x11, 0x00


	//----- nvinfo : EIATTR_KPARAM_INFO
	.align		4
.L_11:
        /*0018*/ 	.byte	0x04, 0x17
        /*001a*/ 	.short	(.L_13 - .L_12)
.L_12:
        /*001c*/ 	.word	0x00000000
        /*0020*/ 	.short	0x0005
        /*0022*/ 	.short	0x0028
        /*0024*/ 	.byte	0x00, 0xf0, 0x11, 0x00


	//----- nvinfo : EIATTR_KPARAM_INFO
	.align		4
.L_13:
        /*0028*/ 	.byte	0x04, 0x17
        /*002a*/ 	.short	(.L_15 - .L_14)
.L_14:
        /*002c*/ 	.word	0x00000000
        /*0030*/ 	.short	0x0004
        /*0032*/ 	.short	0x0020
        /*0034*/ 	.byte	0x00, 0xf4, 0x21, 0x00


	//----- nvinfo : EIATTR_KPARAM_INFO
	.align		4
.L_15:
        /*0038*/ 	.byte	0x04, 0x17
        /*003a*/ 	.short	(.L_17 - .L_16)
.L_16:
        /*003c*/ 	.word	0x00000000
        /*0040*/ 	.short	0x0003
        /*0042*/ 	.short	0x0018
        /*0044*/ 	.byte	0x00, 0xf4, 0x21, 0x00


	//----- nvinfo : EIATTR_KPARAM_INFO
	.align		4
.L_17:
        /*0048*/ 	.byte	0x04, 0x17
        /*004a*/ 	.short	(.L_19 - .L_18)
.L_18:
        /*004c*/ 	.word	0x00000000
        /*0050*/ 	.short	0x0002
        /*0052*/ 	.short	0x0010
        /*0054*/ 	.byte	0x00, 0xf4, 0x21, 0x00


	//----- nvinfo : EIATTR_KPARAM_INFO
	.align		4
.L_19:
        /*0058*/ 	.byte	0x04, 0x17
        /*005a*/ 	.short	(.L_21 - .L_20)
.L_20:
        /*005c*/ 	.word	0x00000000
        /*0060*/ 	.short	0x0001
        /*0062*/ 	.short	0x0008
        /*0064*/ 	.byte	0x00, 0xf4, 0x21, 0x00


	//----- nvinfo : EIATTR_KPARAM_INFO
	.align		4
.L_21:
        /*0068*/ 	.byte	0x04, 0x17
        /*006a*/ 	.short	(.L_23 - .L_22)
.L_22:
        /*006c*/ 	.word	0x00000000
        /*0070*/ 	.short	0x0000
        /*0072*/ 	.short	0x0000
        /*0074*/ 	.byte	0x00, 0xf4, 0x21, 0x00


	//----- nvinfo : EIATTR_SPARSE_MMA_MASK
	.align		4
.L_23:
        /*0078*/ 	.byte	0x03, 0x50
        /*007a*/ 	.short	0x0000


	//----- nvinfo : EIATTR_MAXREG_COUNT
	.align		4
        /*007c*/ 	.byte	0x03, 0x1b
        /*007e*/ 	.short	0x00ff


	//----- nvinfo : EIATTR_EXIT_INSTR_OFFSETS
	.align		4
        /*0080*/ 	.byte	0x04, 0x1c
        /*0082*/ 	.short	(.L_25 - .L_24)


	//   ....[0]....
.L_24:
        /*0084*/ 	.word	0x00001680


	//   ....[1]....
        /*0088*/ 	.word	0x000016a0


	//----- nvinfo : EIATTR_REQNTID
	.align		4
.L_25:
        /*008c*/ 	.byte	0x04, 0x10
        /*008e*/ 	.short	(.L_27 - .L_26)
.L_26:
        /*0090*/ 	.word	0x00000100
        /*0094*/ 	.word	0x00000001
        /*0098*/ 	.word	0x00000001


	//----- nvinfo : EIATTR_CBANK_PARAM_SIZE
	.align		4
.L_27:
        /*009c*/ 	.byte	0x03, 0x19
        /*009e*/ 	.short	0x0030


	//----- nvinfo : EIATTR_PARAM_CBANK
	.align		4
        /*00a0*/ 	.byte	0x04, 0x0a
        /*00a2*/ 	.short	(.L_29 - .L_28)
	.align		4
.L_28:
        /*00a4*/ 	.word	index@(.nv.constant0.triton_poi_fused__weight_norm_interface_convolution_14)
        /*00a8*/ 	.short	0x0210
        /*00aa*/ 	.short	0x0030


	//----- nvinfo : EIATTR_SW_WAR
	.align		4
.L_29:
        /*00ac*/ 	.byte	0x04, 0x36
        /*00ae*/ 	.short	(.L_31 - .L_30)
.L_30:
        /*00b0*/ 	.word	0x00000008
.L_31:


//--------------------- .nv.callgraph             --------------------------
	.section	.nv.callgraph,"",@"SHT_CUDA_CALLGRAPH"
	.align	4
	.sectionentsize	8
	.align		4
        /*0000*/ 	.word	0x00000000
	.align		4
        /*0004*/ 	.word	0xffffffff
	.align		4
        /*0008*/ 	.word	0x00000000
	.align		4
        /*000c*/ 	.word	0xfffffffe
	.align		4
        /*0010*/ 	.word	0x00000000
	.align		4
        /*0014*/ 	.word	0xfffffffd
	.align		4
        /*0018*/ 	.word	0x00000000
	.align		4
        /*001c*/ 	.word	0xfffffffc


//--------------------- .text.triton_poi_fused__weight_norm_interface_convolution_14 --------------------------
	.section	.text.triton_poi_fused__weight_norm_interface_convolution_14,"ax",@progbits
	.sectionflags	@"SHF_BARRIERS=1"
	.align	128
        .global         triton_poi_fused__weight_norm_interface_convolution_14
        .type           triton_poi_fused__weight_norm_interface_convolution_14,@function
        .size           triton_poi_fused__weight_norm_interface_convolution_14,(.L_x_1 - triton_poi_fused__weight_norm_interface_convolution_14)
        .other          triton_poi_fused__weight_norm_interface_convolution_14,@"STO_CUDA_ENTRY STV_DEFAULT"
triton_poi_fused__weight_norm_interface_convolution_14:
.text.triton_poi_fused__weight_norm_interface_convolution_14:
[----:B------:R-:W0:Y:S01]  /*0000*/  LDC R1, c[0x0][0x28] ;  /* 0x00000a00ff017b82 */ /* 0x000e220000000800 */
[----:B------:R-:W1:Y:S07]  /*0010*/  S2R R36, SR_TID.X ;  /* 0x0000000000247919 */ /* 0x000e6e0000002100 */
[----:B------:R-:W2:Y:S01]  /*0020*/  LDC.64 R26, c[0x0][0x210] ;  /* 0x00008400ff1a7b82 */ /* 0x000ea20000000a00 */
[----:B------:R-:W-:Y:S02]  /*0030*/  CS2R R16, SRZ ;  /* 0x0000000000107805 */ /* 0x000fe4000001ff00 */
[----:B------:R-:W-:Y:S01]  /*0040*/  CS2R R18, SRZ ;  /* 0x0000000000127805 */ /* 0x000fe2000001ff00 */
[----:B------:R-:W3:Y:S01]  /*0050*/  S2R R3, SR_CTAID.Y ;  /* 0x0000000000037919 */ /* 0x000ee20000002600 */
[----:B------:R-:W-:-:S02]  /*0060*/  CS2R R12, SRZ ;  /* 0x00000000000c7805 */ /* 0x000fc4000001ff00 */
[----:B------:R-:W-:Y:S01]  /*0070*/  CS2R R14, SRZ ;  /* 0x00000000000e7805 */ /* 0x000fe2000001ff00 */
[----:B------:R-:W-:Y:S01]  /*0080*/  ULDC.64 UR6, c[0x0][0x208] ;  /* 0x0000820000067ab9 */ /* 0x000fe20000000a00 */
[----:B------:R-:W4:Y:S01]  /*0090*/  S2R R21, SR_CTAID.X ;  /* 0x0000000000157919 */ /* 0x000f220000002500 */
[----:B-1----:R-:W-:Y:S01]  /*00a0*/  IMAD.SHL.U32 R20, R36, 0x4, RZ ;  /* 0x0000000424147824 */ /* 0x002fe200078e00ff */
[----:B------:R-:W-:Y:S02]  /*00b0*/  SHF.R.U32.HI R28, RZ, 0x6, R36 ;  /* 0x00000006ff1c7819 */ /* 0x000fe40000011624 */
[--C-:B---3--:R-:W-:Y:S02]  /*00c0*/  SHF.R.S32.HI R29, RZ, 0x17, R3.reuse ;  /* 0x00000017ff1d7819 */ /* 0x108fe40000011403 */
[----:B------:R-:W-:Y:S02]  /*00d0*/  LOP3.LUT R20, R20, 0xfc, RZ, 0xc0, !PT ;  /* 0x000000fc14147812 */ /* 0x000fe400078ec0ff */
[----:B------:R-:W-:Y:S01]  /*00e0*/  SGXT R29, R29, 0x1 ;  /* 0x000000011d1d781a */ /* 0x000fe20000000200 */
[----:B----4-:R-:W-:Y:S01]  /*00f0*/  IMAD.SHL.U32 R21, R21, 0x10, RZ ;  /* 0x0000001015157824 */ /* 0x010fe200078e00ff */
[----:B------:R-:W-:-:S02]  /*0100*/  PRMT R0, R20, 0x6540, R3 ;  /* 0x0000654014007816 */ /* 0x000fc40000000003 */
[----:B------:R-:W-:Y:S02]  /*0110*/  SGXT.U32 R28, R28, 0x2 ;  /* 0x000000021c1c781a */ /* 0x000fe40000000000 */
[----:B------:R-:W-:Y:S02]  /*0120*/  LEA.HI R2, R29, R0, RZ, 0x6 ;  /* 0x000000001d027211 */ /* 0x000fe400078f30ff */
[----:B------:R-:W-:Y:S02]  /*0130*/  LOP3.LUT R50, R21, 0x4, R28, 0xfe, !PT ;  /* 0x0000000415327812 */ /* 0x000fe400078efe1c */
[----:B------:R-:W-:Y:S02]  /*0140*/  LOP3.LUT R5, R2, 0xffffffc0, RZ, 0xc0, !PT ;  /* 0xffffffc002057812 */ /* 0x000fe400078ec0ff */
[----:B------:R-:W-:Y:S02]  /*0150*/  SHF.R.S32.HI R2, RZ, 0x6, R2 ;  /* 0x00000006ff027819 */ /* 0x000fe40000011402 */
[----:B------:R-:W-:Y:S01]  /*0160*/  ISETP.GE.AND P2, PT, R50, 0x9, PT ;  /* 0x000000093200780c */ /* 0x000fe20003f46270 */
[----:B------:R-:W-:Y:S01]  /*0170*/  IMAD.IADD R5, R0, 0x1, -R5 ;  /* 0x0000000100057824 */ /* 0x000fe200078e0a05 */
[----:B------:R-:W-:-:S02]  /*0180*/  LOP3.LUT R0, R21, R28, RZ, 0xfc, !PT ;  /* 0x0000001c15007212 */ /* 0x000fc400078efcff */
[----:B------:R-:W-:Y:S01]  /*0190*/  LOP3.LUT R51, R21, 0x8, R28, 0xfe, !PT ;  /* 0x0000000815337812 */ /* 0x000fe200078efe1c */
[----:B------:R-:W-:Y:S01]  /*01a0*/  IMAD R5, R2, 0x240, R5 ;  /* 0x0000024002057824 */ /* 0x000fe200078e0205 */
[C---:B------:R-:W-:Y:S02]  /*01b0*/  ISETP.GE.AND P3, PT, R0.reuse, 0x9, PT ;  /* 0x000000090000780c */ /* 0x040fe40003f66270 */
[----:B------:R-:W-:Y:S01]  /*01c0*/  ISETP.GE.AND P1, PT, R51, 0x9, PT ;  /* 0x000000093300780c */ /* 0x000fe20003f26270 */
[--C-:B------:R-:W-:Y:S02]  /*01d0*/  IMAD R0, R0, 0x40, R5.reuse ;  /* 0x0000004000007824 */ /* 0x100fe400078e0205 */
[----:B------:R-:W-:Y:S02]  /*01e0*/  IMAD R50, R50, 0x40, R5 ;  /* 0x0000004032327824 */ /* 0x000fe400078e0205 */
[----:B--2---:R-:W-:Y:S01]  /*01f0*/  IMAD.WIDE R6, R0, 0x4, R26 ;  /* 0x0000000400067825 */ /* 0x004fe200078e021a */
[----:B------:R-:W-:-:S03]  /*0200*/  ISETP.GE.AND P0, PT, R21, RZ, PT ;  /* 0x000000ff1500720c */ /* 0x000fc60003f06270 */
[----:B------:R-:W-:Y:S02]  /*0210*/  IMAD.WIDE R22, R50, 0x4, R26 ;  /* 0x0000000432167825 */ /* 0x000fe400078e021a */
[----:B------:R1:W2:Y:S02]  /*0220*/  @!P3 LDG.E.EL.128 R16, desc[UR6][R6.64] ;  /* 0x000000060610b981 */ /* 0x0002a4000c2e1d00 */
[----:B------:R-:W-:Y:S01]  /*0230*/  IMAD R51, R51, 0x40, R5 ;  /* 0x0000004033337824 */ /* 0x000fe200078e0205 */
[----:B------:R-:W-:Y:S02]  /*0240*/  CS2R R8, SRZ ;  /* 0x0000000000087805 */ /* 0x000fe4000001ff00 */
[----:B------:R-:W-:Y:S01]  /*0250*/  CS2R R10, SRZ ;  /* 0x00000000000a7805 */ /* 0x000fe2000001ff00 */
[----:B------:R-:W-:Y:S01]  /*0260*/  VIADD R52, R0, 0x300 ;  /* 0x0000030000347836 */ /* 0x000fe20000000000 */
[----:B------:R3:W4:Y:S01]  /*0270*/  @!P2 LDG.E.EL.128 R12, desc[UR6][R22.64] ;  /* 0x00000006160ca981 */ /* 0x000722000c2e1d00 */
[----:B------:R-:W-:Y:S01]  /*0280*/  IMAD.WIDE R24, R51, 0x4, R26 ;  /* 0x0000000433187825 */ /* 0x000fe200078e021a */
[----:B------:R-:W-:-:S02]  /*0290*/  CS2R R4, SRZ ;  /* 0x0000000000047805 */ /* 0x000fc4000001ff00 */
[----:B-1----:R-:W-:Y:S02]  /*02a0*/  CS2R R6, SRZ ;  /* 0x0000000000067805 */ /* 0x002fe4000001ff00 */
[----:B------:R-:W5:Y:S01]  /*02b0*/  @!P1 LDG.E.EL.128 R8, desc[UR6][R24.64] ;  /* 0x0000000618089981 */ /* 0x000f62000c2e1d00 */
[----:B---3--:R-:W-:Y:S01]  /*02c0*/  IMAD.WIDE R22, R52, 0x4, R26 ;  /* 0x0000000434167825 */ /* 0x008fe200078e021a */
[----:B------:R-:W1:Y:S04]  /*02d0*/  S2UR UR5, SR_CgaCtaId ;  /* 0x00000000000579c3 */ /* 0x000e680000008800 */
[----:B------:R3:W5:Y:S01]  /*02e0*/  @!P0 LDG.E.EL.128 R4, desc[UR6][R22.64] ;  /* 0x0000000616048981 */ /* 0x000762000c2e1d00 */
[C---:B------:R-:W-:Y:S01]  /*02f0*/  IMAD.SHL.U32 R30, R36.reuse, 0x40, RZ ;  /* 0x00000040241e7824 */ /* 0x040fe200078e00ff */
[----:B------:R-:W-:Y:S01]  /*0300*/  UMOV UR4, 0x400 ;  /* 0x0000040000047882 */ /* 0x000fe20000000000 */
[----:B------:R-:W-:Y:S01]  /*0310*/  PRMT R2, R36, 0x6540, R3 ;  /* 0x0000654024027816 */ /* 0x000fe20000000003 */
[----:B------:R-:W1:Y:S02]  /*0320*/  LDC.64 R26, c[0x0][0x220] ;  /* 0x00008800ff1a7b82 */ /* 0x000e640000000a00 */
[----:B------:R-:W-:-:S04]  /*0330*/  LOP3.LUT R31, R30, 0xfc0, RZ, 0xc0, !PT ;  /* 0x00000fc01e1f7812 */ /* 0x000fc800078ec0ff */
[C---:B0--3--:R-:W-:Y:S02]  /*0340*/  LOP3.LUT R22, R31.reuse, 0x10, RZ, 0xfc, !PT ;  /* 0x000000101f167812 */ /* 0x049fe400078efcff */
[C---:B------:R-:W-:Y:S02]  /*0350*/  LOP3.LUT R28, R31.reuse, R28, RZ, 0xfc, !PT ;  /* 0x0000001c1f1c7212 */ /* 0x040fe400078efcff */
[----:B------:R-:W-:Y:S01]  /*0360*/  LOP3.LUT R24, R31, 0x20, RZ, 0xfc, !PT ;  /* 0x000000201f187812 */ /* 0x000fe200078efcff */
[----:B-1----:R-:W-:Y:S01]  /*0370*/  UPRMT UR4, UR5, 0x654, UR4 ;  /* 0x0000065405047896 */ /* 0x002fe20008000004 */
[----:B------:R-:W-:-:S05]  /*0380*/  LEA.HI R2, R29, R2, RZ, 0x6 ;  /* 0x000000021d027211 */ /* 0x000fca00078f30ff */
[C---:B------:R-:W-:Y:S02]  /*0390*/  LEA.HI R25, R31.reuse, UR4, RZ, 0x1e ;  /* 0x000000041f197c11 */ /* 0x040fe4000f8ff0ff */
[----:B------:R-:W-:Y:S02]  /*03a0*/  LOP3.LUT R31, R31, 0x30, RZ, 0xfc, !PT ;  /* 0x000000301f1f7812 */ /* 0x000fe400078efcff */
[----:B------:R-:W-:Y:S02]  /*03b0*/  LEA.HI R23, R22, UR4, RZ, 0x1e ;  /* 0x0000000416177c11 */ /* 0x000fe4000f8ff0ff */
[----:B------:R-:W-:Y:S02]  /*03c0*/  LEA.HI R33, R24, UR4, RZ, 0x1e ;  /* 0x0000000418217c11 */ /* 0x000fe4000f8ff0ff */
[----:B------:R-:W-:Y:S01]  /*03d0*/  LEA.HI R35, R31, UR4, RZ, 0x1e ;  /* 0x000000041f237c11 */ /* 0x000fe2000f8ff0ff */
[C---:B------:R-:W-:Y:S01]  /*03e0*/  IMAD R31, R28.reuse, 0x4, R25 ;  /* 0x000000041c1f7824 */ /* 0x040fe200078e0219 */
[----:B------:R-:W-:Y:S01]  /*03f0*/  SHF.R.S32.HI R29, RZ, 0x6, R2 ;  /* 0x00000006ff1d7819 */ /* 0x000fe20000011402 */
[----:B------:R-:W-:-:S02]  /*0400*/  IMAD R2, R28, 0x4, R23 ;  /* 0x000000041c027824 */ /* 0x000fc400078e0217 */
[C---:B------:R-:W-:Y:S01]  /*0410*/  IMAD R33, R28.reuse, 0x4, R33 ;  /* 0x000000041c217824 */ /* 0x040fe200078e0221 */
[----:B------:R-:W0:Y:S01]  /*0420*/  LDC.64 R22, c[0x0][0x218] ;  /* 0x00008600ff167b82 */ /* 0x000e220000000a00 */
[----:B------:R-:W-:Y:S02]  /*0430*/  IMAD R28, R28, 0x4, R35 ;  /* 0x000000041c1c7824 */ /* 0x000fe400078e0223 */
[----:B------:R-:W-:-:S04]  /*0440*/  IMAD.WIDE R24, R29, 0x4, R26 ;  /* 0x000000041d187825 */ /* 0x000fc800078e021a */
[----:B0-----:R-:W-:Y:S01]  /*0450*/  IMAD.WIDE R22, R29, 0x4, R22 ;  /* 0x000000041d167825 */ /* 0x001fe200078e0216 */
[----:B--2---:R-:W-:Y:S04]  /*0460*/  STS [R31], R16 ;  /* 0x000000101f007388 */ /* 0x004fe80000000800 */
[----:B------:R-:W-:Y:S04]  /*0470*/  STS [R2+0x40], R17 ;  /* 0x0000401102007388 */ /* 0x000fe80000000800 */
[----:B------:R-:W-:Y:S04]  /*0480*/  STS [R33+0x80], R18 ;  /* 0x0000801221007388 */ /* 0x000fe80000000800 */
[----:B------:R-:W-:Y:S04]  /*0490*/  STS [R28+0xc0], R19 ;  /* 0x0000c0131c007388 */ /* 0x000fe80000000800 */
[----:B----4-:R-:W-:Y:S04]  /*04a0*/  STS [R31+0x10], R12 ;  /* 0x0000100c1f007388 */ /* 0x010fe80000000800 */
[----:B------:R-:W-:Y:S04]  /*04b0*/  STS [R2+0x50], R13 ;  /* 0x0000500d02007388 */ /* 0x000fe80000000800 */
[----:B------:R-:W-:Y:S04]  /*04c0*/  STS [R33+0x90], R14 ;  /* 0x0000900e21007388 */ /* 0x000fe80000000800 */
[----:B------:R-:W-:Y:S04]  /*04d0*/  STS [R28+0xd0], R15 ;  /* 0x0000d00f1c007388 */ /* 0x000fe80000000800 */
[----:B-----5:R-:W-:Y:S04]  /*04e0*/  STS [R31+0x20], R8 ;  /* 0x000020081f007388 */ /* 0x020fe80000000800 */
[----:B------:R-:W-:Y:S04]  /*04f0*/  STS [R2+0x60], R9 ;  /* 0x0000600902007388 */ /* 0x000fe80000000800 */
[----:B------:R-:W-:Y:S04]  /*0500*/  STS [R33+0xa0], R10 ;  /* 0x0000a00a21007388 */ /* 0x000fe80000000800 */
[----:B------:R-:W-:Y:S04]  /*0510*/  STS [R28+0xe0], R11 ;  /* 0x0000e00b1c007388 */ /* 0x000fe80000000800 */
[----:B------:R-:W-:Y:S04]  /*0520*/  STS [R31+0x30], R4 ;  /* 0x000030041f007388 */ /* 0x000fe80000000800 */
[----:B------:R0:W-:Y:S04]  /*0530*/  STS [R2+0x70], R5 ;  /* 0x0000700502007388 */ /* 0x0001e80000000800 */
[----:B------:R-:W-:Y:S04]  /*0540*/  STS [R33+0xb0], R6 ;  /* 0x0000b00621007388 */ /* 0x000fe80000000800 */
[----:B------:R1:W-:Y:S01]  /*0550*/  STS [R28+0xf0], R7 ;  /* 0x0000f0071c007388 */ /* 0x0003e20000000800 */
[----:B------:R-:W-:Y:S06]  /*0560*/  BAR.SYNC.DEFER_BLOCKING 0x0 ;  /* 0x0000000000007b1d */ /* 0x000fec0000010000 */
[----:B------:R-:W2:Y:S04]  /*0570*/  LDG.E.EL R26, desc[UR6][R24.64] ;  /* 0x00000006181a7981 */ /* 0x000ea8000c2e1900 */
[----:B------:R3:W4:Y:S01]  /*0580*/  LDG.E.EL R38, desc[UR6][R22.64] ;  /* 0x0000000616267981 */ /* 0x000722000c2e1900 */
[----:B------:R-:W-:-:S02]  /*0590*/  SHF.R.U32.HI R48, RZ, 0x4, R36 ;  /* 0x00000004ff307819 */ /* 0x000fc40000011624 */
[----:B0-----:R-:W-:Y:S02]  /*05a0*/  SHF.R.U32.HI R2, RZ, 0x2, R36 ;  /* 0x00000002ff027819 */ /* 0x001fe40000011624 */
[----:B------:R-:W-:Y:S02]  /*05b0*/  LOP3.LUT R56, R21, 0xf, R36, 0xf8, !PT ;  /* 0x0000000f15387812 */ /* 0x000fe400078ef824 */
[----:B------:R-:W-:-:S04]  /*05c0*/  LOP3.LUT R36, R36, 0xff, RZ, 0xc0, !PT ;  /* 0x000000ff24247812 */ /* 0x000fc800078ec0ff */
[C---:B------:R-:W-:Y:S02]  /*05d0*/  LOP3.LUT R37, R36.reuse, 0xa00, RZ, 0xfc, !PT ;  /* 0x00000a0024257812 */ /* 0x040fe400078efcff */
[C---:B------:R-:W-:Y:S02]  /*05e0*/  LOP3.LUT R39, R36.reuse, 0xb00, RZ, 0xfc, !PT ;  /* 0x00000b0024277812 */ /* 0x040fe400078efcff */
[C---:B------:R-:W-:Y:S02]  /*05f0*/  LOP3.LUT R44, R36.reuse, 0xe00, RZ, 0xfc, !PT ;  /* 0x00000e00242c7812 */ /* 0x040fe400078efcff */
[C---:B------:R-:W-:Y:S02]  /*0600*/  LOP3.LUT R46, R36.reuse, 0xf00, RZ, 0xfc, !PT ;  /* 0x00000f00242e7812 */ /* 0x040fe400078efcff */
[C---:B---3--:R-:W-:Y:S02]  /*0610*/  LOP3.LUT R22, R36.reuse, 0x100, RZ, 0xfc, !PT ;  /* 0x0000010024167812 */ /* 0x048fe400078efcff */
[----:B------:R-:W-:-:S02]  /*0620*/  LOP3.LUT R24, R36, 0x200, RZ, 0xfc, !PT ;  /* 0x0000020024187812 */ /* 0x000fc400078efcff */
[C---:B------:R-:W-:Y:S02]  /*0630*/  LOP3.LUT R25, R36.reuse, 0x300, RZ, 0xfc, !PT ;  /* 0x0000030024197812 */ /* 0x040fe400078efcff */
[C---:B-1----:R-:W-:Y:S02]  /*0640*/  LOP3.LUT R28, R36.reuse, 0x600, RZ, 0xfc, !PT ;  /* 0x00000600241c7812 */ /* 0x042fe400078efcff */
[C---:B------:R-:W-:Y:S02]  /*0650*/  LOP3.LUT R30, R36.reuse, 0x700, RZ, 0xfc, !PT ;  /* 0x00000700241e7812 */ /* 0x040fe400078efcff */
[C---:B------:R-:W-:Y:S02]  /*0660*/  LOP3.LUT R32, R36.reuse, 0x800, RZ, 0xfc, !PT ;  /* 0x0000080024207812 */ /* 0x040fe400078efcff */
[C---:B------:R-:W-:Y:S02]  /*0670*/  LOP3.LUT R34, R36.reuse, 0x900, RZ, 0xfc, !PT ;  /* 0x0000090024227812 */ /* 0x040fe400078efcff */
[----:B------:R-:W-:-:S02]  /*0680*/  LOP3.LUT R40, R36, 0xc00, RZ, 0xfc, !PT ;  /* 0x00000c0024287812 */ /* 0x000fc400078efcff */
[----:B------:R-:W-:Y:S02]  /*0690*/  LOP3.LUT R42, R36, 0xd00, RZ, 0xfc, !PT ;  /* 0x00000d00242a7812 */ /* 0x000fe400078efcff */
[----:B------:R-:W-:Y:S02]  /*06a0*/  LOP3.LUT R2, R2, 0x3c, RZ, 0xc0, !PT ;  /* 0x0000003c02027812 */ /* 0x000fe400078ec0ff */
[----:B------:R-:W-:Y:S02]  /*06b0*/  SHF.R.U32.HI R37, RZ, 0x2, R37 ;  /* 0x00000002ff257819 */ /* 0x000fe40000011625 */
[----:B------:R-:W-:Y:S02]  /*06c0*/  SHF.R.U32.HI R41, RZ, 0x2, R39 ;  /* 0x00000002ff297819 */ /* 0x000fe40000011627 */
[----:B------:R-:W-:Y:S02]  /*06d0*/  SHF.R.U32.HI R47, RZ, 0x2, R44 ;  /* 0x00000002ff2f7819 */ /* 0x000fe4000001162c */
[----:B------:R-:W-:-:S02]  /*06e0*/  SHF.R.U32.HI R54, RZ, 0x2, R46 ;  /* 0x00000002ff367819 */ /* 0x000fc4000001162e */
[----:B------:R-:W-:Y:S02]  /*06f0*/  SHF.R.U32.HI R22, RZ, 0x2, R22 ;  /* 0x00000002ff167819 */ /* 0x000fe40000011616 */
[----:B------:R-:W-:Y:S02]  /*0700*/  SHF.R.U32.HI R24, RZ, 0x2, R24 ;  /* 0x00000002ff187819 */ /* 0x000fe40000011618 */
[----:B------:R-:W-:Y:S02]  /*0710*/  SHF.R.U32.HI R25, RZ, 0x2, R25 ;  /* 0x00000002ff197819 */ /* 0x000fe40000011619 */
[----:B------:R-:W-:Y:S02]  /*0720*/  SHF.R.U32.HI R29, RZ, 0x2, R28 ;  /* 0x00000002ff1d7819 */ /* 0x000fe4000001161c */
[----:B------:R-:W-:Y:S02]  /*0730*/  SHF.R.U32.HI R31, RZ, 0x2, R30 ;  /* 0x00000002ff1f7819 */ /* 0x000fe4000001161e */
[----:B------:R-:W-:-:S02]  /*0740*/  SHF.R.U32.HI R33, RZ, 0x2, R32 ;  /* 0x00000002ff217819 */ /* 0x000fc40000011620 */
[----:B------:R-:W-:Y:S02]  /*0750*/  SHF.R.U32.HI R35, RZ, 0x2, R34 ;  /* 0x00000002ff237819 */ /* 0x000fe40000011622 */
[----:B------:R-:W-:Y:S02]  /*0760*/  SHF.R.U32.HI R43, RZ, 0x2, R40 ;  /* 0x00000002ff2b7819 */ /* 0x000fe40000011628 */
[----:B------:R-:W-:Y:S01]  /*0770*/  SHF.R.U32.HI R45, RZ, 0x2, R42 ;  /* 0x00000002ff2d7819 */ /* 0x000fe2000001162a */
[----:B------:R-:W-:Y:S01]  /*0780*/  VIADD R23, R2, UR4 ;  /* 0x0000000402177c36 */ /* 0x000fe20008000000 */
[----:B------:R-:W-:Y:S02]  /*0790*/  LOP3.LUT R40, R37, 0x2bc, RZ, 0xc0, !PT ;  /* 0x000002bc25287812 */ /* 0x000fe400078ec0ff */
[----:B------:R-:W-:Y:S02]  /*07a0*/  LOP3.LUT R42, R41, 0x2fc, RZ, 0xc0, !PT ;  /* 0x000002fc292a7812 */ /* 0x000fe400078ec0ff */
[----:B------:R-:W-:-:S02]  /*07b0*/  LOP3.LUT R53, R47, 0x3bc, RZ, 0xc0, !PT ;  /* 0x000003bc2f357812 */ /* 0x000fc400078ec0ff */
[----:B------:R-:W-:Y:S02]  /*07c0*/  LOP3.LUT R54, R54, 0x3fc, RZ, 0xc0, !PT ;  /* 0x000003fc36367812 */ /* 0x000fe400078ec0ff */
[----:B------:R-:W-:Y:S02]  /*07d0*/  LOP3.LUT R22, R22, 0x7c, RZ, 0xc0, !PT ;  /* 0x0000007c16167812 */ /* 0x000fe400078ec0ff */
[----:B------:R-:W-:Y:S02]  /*07e0*/  LOP3.LUT R24, R24, 0xbc, RZ, 0xc0, !PT ;  /* 0x000000bc18187812 */ /* 0x000fe400078ec0ff */
[----:B------:R-:W-:Y:S02]  /*07f0*/  LOP3.LUT R2, R25, 0xfc, RZ, 0xc0, !PT ;  /* 0x000000fc19027812 */ /* 0x000fe400078ec0ff */
[----:B------:R-:W-:Y:S02]  /*0800*/  LOP3.LUT R30, R29, 0x1bc, RZ, 0xc0, !PT ;  /* 0x000001bc1d1e7812 */ /* 0x000fe400078ec0ff */
[----:B------:R-:W-:-:S02]  /*0810*/  LOP3.LUT R32, R31, 0x1fc, RZ, 0xc0, !PT ;  /* 0x000001fc1f207812 */ /* 0x000fc400078ec0ff */
[----:B------:R-:W-:Y:S02]  /*0820*/  LOP3.LUT R34, R33, 0x23c, RZ, 0xc0, !PT ;  /* 0x0000023c21227812 */ /* 0x000fe400078ec0ff */
[----:B------:R-:W-:Y:S02]  /*0830*/  LOP3.LUT R39, R35, 0x27c, RZ, 0xc0, !PT ;  /* 0x0000027c23277812 */ /* 0x000fe400078ec0ff */
[----:B------:R-:W-:Y:S02]  /*0840*/  LOP3.LUT R44, R43, 0x33c, RZ, 0xc0, !PT ;  /* 0x0000033c2b2c7812 */ /* 0x000fe400078ec0ff */
[----:B------:R-:W-:Y:S01]  /*0850*/  LOP3.LUT R46, R45, 0x37c, RZ, 0xc0, !PT ;  /* 0x0000037c2d2e7812 */ /* 0x000fe200078ec0ff */
[----:B------:R-:W-:Y:S02]  /*0860*/  IMAD R58, R36, 0x4, R23 ;  /* 0x00000004243a7824 */ /* 0x000fe400078e0217 */
[----:B------:R-:W-:Y:S02]  /*0870*/  VIADD R41, R40, UR4 ;  /* 0x0000000428297c36 */ /* 0x000fe40008000000 */
[----:B------:R-:W-:-:S02]  /*0880*/  VIADD R43, R42, UR4 ;  /* 0x000000042a2b7c36 */ /* 0x000fc40008000000 */
[----:B------:R-:W-:Y:S01]  /*0890*/  VIADD R53, R53, UR4 ;  /* 0x0000000435357c36 */ /* 0x000fe20008000000 */
[----:B------:R-:W-:Y:S01]  /*08a0*/  LDS R58, [R58] ;  /* 0x000000003a3a7984 */ /* 0x000fe20000000800 */
[----:B------:R-:W-:Y:S02]  /*08b0*/  VIADD R55, R54, UR4 ;  /* 0x0000000436377c36 */ /* 0x000fe40008000000 */
[----:B------:R-:W-:Y:S02]  /*08c0*/  VIADD R23, R22, UR4 ;  /* 0x0000000416177c36 */ /* 0x000fe40008000000 */
[----:B------:R-:W-:Y:S02]  /*08d0*/  VIADD R25, R24, UR4 ;  /* 0x0000000418197c36 */ /* 0x000fe40008000000 */
[----:B------:R-:W-:Y:S02]  /*08e0*/  VIADD R33, R30, UR4 ;  /* 0x000000041e217c36 */ /* 0x000fe40008000000 */
[----:B------:R-:W-:-:S02]  /*08f0*/  VIADD R35, R32, UR4 ;  /* 0x0000000420237c36 */ /* 0x000fc40008000000 */
[----:B------:R-:W-:Y:S02]  /*0900*/  VIADD R37, R34, UR4 ;  /* 0x0000000422257c36 */ /* 0x000fe40008000000 */
[----:B------:R-:W-:Y:S02]  /*0910*/  VIADD R39, R39, UR4 ;  /* 0x0000000427277c36 */ /* 0x000fe40008000000 */
[----:B------:R-:W-:Y:S02]  /*0920*/  VIADD R45, R44, UR4 ;  /* 0x000000042c2d7c36 */ /* 0x000fe40008000000 */
[----:B------:R-:W-:Y:S02]  /*0930*/  VIADD R47, R46, UR4 ;  /* 0x000000042e2f7c36 */ /* 0x000fe40008000000 */
[C---:B------:R-:W-:Y:S02]  /*0940*/  IMAD R69, R36.reuse, 0x4, R41 ;  /* 0x0000000424457824 */ /* 0x040fe400078e0229 */
[----:B------:R-:W-:-:S02]  /*0950*/  IMAD R71, R36, 0x4, R43 ;  /* 0x0000000424477824 */ /* 0x000fc400078e022b */
[C---:B------:R-:W-:Y:S02]  /*0960*/  IMAD R77, R36.reuse, 0x4, R53 ;  /* 0x00000004244d7824 */ /* 0x040fe400078e0235 */
[C---:B------:R-:W-:Y:S01]  /*0970*/  IMAD R54, R36.reuse, 0x4, R55 ;  /* 0x0000000424367824 */ /* 0x040fe200078e0237 */
[----:B------:R-:W-:Y:S01]  /*0980*/  LDS R69, [R69+0x2800] ;  /* 0x0028000045457984 */ /* 0x000fe20000000800 */
[C---:B------:R-:W-:Y:S02]  /*0990*/  IMAD R23, R36.reuse, 0x4, R23 ;  /* 0x0000000424177824 */ /* 0x040fe400078e0217 */
[C---:B------:R-:W-:Y:S01]  /*09a0*/  IMAD R25, R36.reuse, 0x4, R25 ;  /* 0x0000000424197824 */ /* 0x040fe200078e0219 */
[----:B------:R-:W-:Y:S01]  /*09b0*/  LDS R71, [R71+0x2c00] ;  /* 0x002c000047477984 */ /* 0x000fe20000000800 */
[C---:B------:R-:W-:Y:S02]  /*09c0*/  IMAD R33, R36.reuse, 0x4, R33 ;  /* 0x0000000424217824 */ /* 0x040fe400078e0221 */
[C---:B------:R-:W-:Y:S01]  /*09d0*/  IMAD R35, R36.reuse, 0x4, R35 ;  /* 0x0000000424237824 */ /* 0x040fe200078e0223 */
[----:B------:R0:W-:Y:S01]  /*09e0*/  LDS R60, [R23+0x400] ;  /* 0x00040000173c7984 */ /* 0x0001e20000000800 */
[----:B------:R-:W-:-:S02]  /*09f0*/  IMAD R37, R36, 0x4, R37 ;  /* 0x0000000424257824 */ /* 0x000fc400078e0225 */
[C---:B------:R-:W-:Y:S01]  /*0a00*/  IMAD R39, R36.reuse, 0x4, R39 ;  /* 0x0000000424277824 */ /* 0x040fe200078e0227 */
[----:B------:R-:W-:Y:S01]  /*0a10*/  LDS R53, [R25+0x800] ;  /* 0x0008000019357984 */ /* 0x000fe20000000800 */
[C---:B------:R-:W-:Y:S02]  /*0a20*/  IMAD R45, R36.reuse, 0x4, R45 ;  /* 0x00000004242d7824 */ /* 0x040fe400078e022d */
[C---:B------:R-:W-:Y:S01]  /*0a30*/  IMAD R47, R36.reuse, 0x4, R47 ;  /* 0x00000004242f7824 */ /* 0x040fe200078e022f */
[----:B------:R-:W-:Y:S04]  /*0a40*/  LDS R61, [R33+0x1800] ;  /* 0x00180000213d7984 */ /* 0x000fe80000000800 */
[----:B------:R-:W-:Y:S04]  /*0a50*/  LDS R63, [R35+0x1c00] ;  /* 0x001c0000233f7984 */ /* 0x000fe80000000800 */
[----:B------:R-:W-:Y:S04]  /*0a60*/  LDS R65, [R37+0x2000] ;  /* 0x0020000025417984 */ /* 0x000fe80000000800 */
[----:B------:R-:W-:Y:S04]  /*0a70*/  LDS R67, [R39+0x2400] ;  /* 0x0024000027437984 */ /* 0x000fe80000000800 */
[----:B------:R-:W-:Y:S04]  /*0a80*/  LDS R73, [R45+0x3000] ;  /* 0x003000002d497984 */ /* 0x000fe80000000800 */
[----:B------:R-:W-:Y:S04]  /*0a90*/  LDS R75, [R47+0x3400] ;  /* 0x003400002f4b7984 */ /* 0x000fe80000000800 */
[----:B------:R-:W-:Y:S04]  /*0aa0*/  LDS R77, [R77+0x3800] ;  /* 0x003800004d4d7984 */ /* 0x000fe80000000800 */
[----:B------:R-:W-:Y:S01]  /*0ab0*/  LDS R54, [R54+0x3c00] ;  /* 0x003c000036367984 */ /* 0x000fe20000000800 */
[----:B------:R-:W-:-:S02]  /*0ac0*/  LEA R21, R36, UR4, 0x3 ;  /* 0x0000000424157c11 */ /* 0x000fc4000f8e18ff */
[----:B------:R-:W-:-:S04]  /*0ad0*/  SGXT.U32 R48, R48, 0x4 ;  /* 0x000000043030781a */ /* 0x000fc80000000000 */
[C---:B------:R-:W-:Y:S02]  /*0ae0*/  LOP3.LUT R68, R48.reuse, 0x20, RZ, 0xfc, !PT ;  /* 0x0000002030447812 */ /* 0x040fe400078efcff */
[C---:B------:R-:W-:Y:S02]  /*0af0*/  LOP3.LUT R66, R48.reuse, 0x30, RZ, 0xfc, !PT ;  /* 0x0000003030427812 */ /* 0x040fe400078efcff */
[C---:B------:R-:W-:Y:S02]  /*0b00*/  LOP3.LUT R64, R48.reuse, 0x40, RZ, 0xfc, !PT ;  /* 0x0000004030407812 */ /* 0x040fe400078efcff */
[C---:B------:R-:W-:Y:S02]  /*0b10*/  LOP3.LUT R62, R48.reuse, 0x50, RZ, 0xfc, !PT ;  /* 0x00000050303e7812 */ /* 0x040fe400078efcff */
[C---:B------:R-:W-:Y:S02]  /*0b20*/  LOP3.LUT R42, R48.reuse, 0x60, RZ, 0xfc, !PT ;  /* 0x00000060302a7812 */ /* 0x040fe400078efcff */
[----:B------:R-:W-:-:S02]  /*0b30*/  LOP3.LUT R40, R48, 0x70, RZ, 0xfc, !PT ;  /* 0x0000007030287812 */ /* 0x000fc400078efcff */
[C---:B------:R-:W-:Y:S02]  /*0b40*/  LOP3.LUT R22, R48.reuse, 0x80, RZ, 0xfc, !PT ;  /* 0x0000008030167812 */ /* 0x040fe400078efcff */
[C---:B------:R-:W-:Y:S02]  /*0b50*/  LOP3.LUT R34, R48.reuse, 0x90, RZ, 0xfc, !PT ;  /* 0x0000009030227812 */ /* 0x040fe400078efcff */
[C---:B------:R-:W-:Y:S02]  /*0b60*/  LOP3.LUT R32, R48.reuse, 0xa0, RZ, 0xfc, !PT ;  /* 0x000000a030207812 */ /* 0x040fe400078efcff */
[C---:B------:R-:W-:Y:S02]  /*0b70*/  LOP3.LUT R30, R48.reuse, 0xb0, RZ, 0xfc, !PT ;  /* 0x000000b0301e7812 */ /* 0x040fe400078efcff */
[----:B------:R-:W-:Y:S02]  /*0b80*/  LOP3.LUT R24, R48, 0xe0, RZ, 0xfc, !PT ;  /* 0x000000e030187812 */ /* 0x000fe400078efcff */
[----:B--2---:R-:W-:-:S02]  /*0b90*/  FSETP.GT.AND P4, PT, |R26|, 8.50705917302346158658e+37, PT ;  /* 0x7e8000001a00780b */ /* 0x004fc40003f84200 */
[----:B------:R-:W-:-:S11]  /*0ba0*/  FSETP.GEU.AND P5, PT, |R26|, 1.175494350822287508e-38, PT ;  /* 0x008000001a00780b */ /* 0x000fd60003fae200 */
[----:B------:R-:W-:-:S04]  /*0bb0*/  @P4 FMUL R26, R26, 0.25 ;  /* 0x3e8000001a1a4820 */ /* 0x000fc80000400000 */
[----:B------:R-:W-:-:S04]  /*0bc0*/  @!P5 FMUL R26, R26, 16777216 ;  /* 0x4b8000001a1ad820 */ /* 0x000fc80000400000 */
[----:B------:R1:W2:Y:S01]  /*0bd0*/  MUFU.RCP R27, R26 ;  /* 0x0000001a001b7308 */ /* 0x0002a20000001000 */
[----:B----4-:R-:W-:-:S04]  /*0be0*/  @P4 FMUL R38, R38, 0.25 ;  /* 0x3e80000026264820 */ /* 0x010fc80000400000 */
[----:B------:R-:W-:Y:S01]  /*0bf0*/  @!P5 FMUL R38, R38, 16777216 ;  /* 0x4b8000002626d820 */ /* 0x000fe20000400000 */
[----:B-1----:R-:W-:-:S03]  /*0c00*/  LOP3.LUT R26, R36, 0x400, RZ, 0xfc, !PT ;  /* 0x00000400241a7812 */ /* 0x002fc600078efcff */
[----:B--2---:R-:W-:Y:S01]  /*0c10*/  FMUL R38, R27, R38 ;  /* 0x000000261b267220 */ /* 0x004fe20000400000 */
[----:B------:R-:W-:Y:S02]  /*0c20*/  LOP3.LUT R27, R36, 0x500, RZ, 0xfc, !PT ;  /* 0x00000500241b7812 */ /* 0x000fe400078efcff */
[----:B------:R-:W-:Y:S02]  /*0c30*/  SHF.R.U32.HI R26, RZ, 0x2, R26 ;  /* 0x00000002ff1a7819 */ /* 0x000fe4000001161a */
[----:B------:R-:W-:Y:S02]  /*0c40*/  SHF.R.U32.HI R27, RZ, 0x2, R27 ;  /* 0x00000002ff1b7819 */ /* 0x000fe4000001161b */
[----:B------:R-:W-:Y:S02]  /*0c50*/  LOP3.LUT R26, R26, 0x13c, RZ, 0xc0, !PT ;  /* 0x0000013c1a1a7812 */ /* 0x000fe400078ec0ff */
[----:B------:R-:W-:Y:S01]  /*0c60*/  LOP3.LUT R28, R27, 0x17c, RZ, 0xc0, !PT ;  /* 0x0000017c1b1c7812 */ /* 0x000fe200078ec0ff */
[----:B------:R-:W-:-:S02]  /*0c70*/  VIADD R27, R2, UR4 ;  /* 0x00000004021b7c36 */ /* 0x000fc40008000000 */
[----:B------:R-:W-:Y:S02]  /*0c80*/  VIADD R29, R26, UR4 ;  /* 0x000000041a1d7c36 */ /* 0x000fe40008000000 */
[----:B------:R-:W-:Y:S02]  /*0c90*/  VIADD R31, R28, UR4 ;  /* 0x000000041c1f7c36 */ /* 0x000fe40008000000 */
[C---:B------:R-:W-:Y:S02]  /*0ca0*/  IMAD R27, R36.reuse, 0x4, R27 ;  /* 0x00000004241b7824 */ /* 0x040fe400078e021b */
[C---:B------:R-:W-:Y:S02]  /*0cb0*/  IMAD R29, R36.reuse, 0x4, R29 ;  /* 0x00000004241d7824 */ /* 0x040fe400078e021d */
[C---:B------:R-:W-:Y:S01]  /*0cc0*/  IMAD R31, R36.reuse, 0x4, R31 ;  /* 0x00000004241f7824 */ /* 0x040fe200078e021f */
[----:B------:R-:W-:Y:S04]  /*0cd0*/  LDS R55, [R27+0xc00] ;  /* 0x000c00001b377984 */ /* 0x000fe80000000800 */
[----:B------:R-:W-:Y:S04]  /*0ce0*/  LDS R57, [R29+0x1000] ;  /* 0x001000001d397984 */ /* 0x000fe80000000800 */
[----:B------:R-:W-:Y:S01]  /*0cf0*/  LDS R59, [R31+0x1400] ;  /* 0x001400001f3b7984 */ /* 0x000fe20000000800 */
[----:B------:R-:W-:Y:S01]  /*0d00*/  BAR.SYNC.DEFER_BLOCKING 0x0 ;  /* 0x0000000000007b1d */ /* 0x000fe20000010000 */
[----:B------:R-:W-:Y:S01]  /*0d10*/  IMAD R36, R36, -0x4, R21 ;  /* 0xfffffffc24247824 */ /* 0x000fe200078e0215 */
[----:B------:R-:W-:-:S02]  /*0d20*/  LOP3.LUT R28, R48, 0xc0, RZ, 0xfc, !PT ;  /* 0x000000c0301c7812 */ /* 0x000fc400078efcff */
[C---:B------:R-:W-:Y:S02]  /*0d30*/  LOP3.LUT R26, R48.reuse, 0xd0, RZ, 0xfc, !PT ;  /* 0x000000d0301a7812 */ /* 0x040fe400078efcff */
[C---:B------:R-:W-:Y:S01]  /*0d40*/  LOP3.LUT R2, R48.reuse, 0xf0, RZ, 0xfc, !PT ;  /* 0x000000f030027812 */ /* 0x040fe200078efcff */
[----:B------:R1:W-:Y:S01]  /*0d50*/  STS [R21], R38 ;  /* 0x0000002615007388 */ /* 0x0003e20000000800 */
[----:B0-----:R-:W-:Y:S01]  /*0d60*/  LEA R23, R48, UR4, 0x3 ;  /* 0x0000000430177c11 */ /* 0x001fe2000f8e18ff */
[----:B------:R-:W-:Y:S01]  /*0d70*/  BAR.SYNC.DEFER_BLOCKING 0x0 ;  /* 0x0000000000007b1d */ /* 0x000fe20000010000 */
[----:B------:R-:W-:Y:S02]  /*0d80*/  LEA R68, R68, UR4, 0x3 ;  /* 0x0000000444447c11 */ /* 0x000fe4000f8e18ff */
[----:B-1----:R-:W-:Y:S02]  /*0d90*/  LOP3.LUT R21, R48, 0x10, RZ, 0xfc, !PT ;  /* 0x0000001030157812 */ /* 0x002fe400078efcff */
[----:B------:R-:W-:-:S02]  /*0da0*/  LEA R66, R66, UR4, 0x3 ;  /* 0x0000000442427c11 */ /* 0x000fc4000f8e18ff */
[----:B------:R-:W-:Y:S02]  /*0db0*/  LEA R21, R21, UR4, 0x3 ;  /* 0x0000000415157c11 */ /* 0x000fe4000f8e18ff */
[----:B------:R-:W-:Y:S02]  /*0dc0*/  LEA R64, R64, UR4, 0x3 ;  /* 0x0000000440407c11 */ /* 0x000fe4000f8e18ff */
[----:B------:R-:W-:Y:S02]  /*0dd0*/  LEA R62, R62, UR4, 0x3 ;  /* 0x000000043e3e7c11 */ /* 0x000fe4000f8e18ff */
[----:B------:R-:W-:Y:S02]  /*0de0*/  LEA R42, R42, UR4, 0x3 ;  /* 0x000000042a2a7c11 */ /* 0x000fe4000f8e18ff */
[----:B------:R-:W-:Y:S02]  /*0df0*/  LEA R40, R40, UR4, 0x3 ;  /* 0x0000000428287c11 */ /* 0x000fe4000f8e18ff */
[----:B------:R-:W-:-:S02]  /*0e00*/  LEA R22, R22, UR4, 0x3 ;  /* 0x0000000416167c11 */ /* 0x000fc4000f8e18ff */
[----:B------:R-:W-:Y:S02]  /*0e10*/  LEA R34, R34, UR4, 0x3 ;  /* 0x0000000422227c11 */ /* 0x000fe4000f8e18ff */
[----:B------:R-:W-:Y:S01]  /*0e20*/  LEA R32, R32, UR4, 0x3 ;  /* 0x0000000420207c11 */ /* 0x000fe2000f8e18ff */
[----:B------:R-:W0:Y:S01]  /*0e30*/  LDS R23, [R23] ;  /* 0x0000000017177984 */ /* 0x000e220000000800 */
[----:B------:R-:W-:Y:S02]  /*0e40*/  LEA R30, R30, UR4, 0x3 ;  /* 0x000000041e1e7c11 */ /* 0x000fe4000f8e18ff */
[----:B------:R-:W-:Y:S01]  /*0e50*/  LEA R28, R28, UR4, 0x3 ;  /* 0x000000041c1c7c11 */ /* 0x000fe2000f8e18ff */
[----:B------:R-:W1:Y:S01]  /*0e60*/  LDS R21, [R21] ;  /* 0x0000000015157984 */ /* 0x000e620000000800 */
[----:B------:R-:W-:Y:S02]  /*0e70*/  LEA R26, R26, UR4, 0x3 ;  /* 0x000000041a1a7c11 */ /* 0x000fe4000f8e18ff */
[----:B------:R-:W-:Y:S01]  /*0e80*/  LEA R24, R24, UR4, 0x3 ;  /* 0x0000000418187c11 */ /* 0x000fe2000f8e18ff */
[----:B------:R-:W-:Y:S01]  /*0e90*/  LDS R68, [R68] ;  /* 0x0000000044447984 */ /* 0x000fe20000000800 */
[----:B------:R-:W-:-:S03]  /*0ea0*/  LEA R2, R2, UR4, 0x3 ;  /* 0x0000000402027c11 */ /* 0x000fc6000f8e18ff */
[----:B------:R-:W-:Y:S04]  /*0eb0*/  LDS R66, [R66] ;  /* 0x0000000042427984 */ /* 0x000fe80000000800 */
[----:B------:R-:W-:Y:S04]  /*0ec0*/  LDS R64, [R64] ;  /* 0x0000000040407984 */ /* 0x000fe80000000800 */
[----:B------:R-:W-:Y:S04]  /*0ed0*/  LDS R62, [R62] ;  /* 0x000000003e3e7984 */ /* 0x000fe80000000800 */
[----:B------:R-:W-:Y:S04]  /*0ee0*/  LDS R42, [R42] ;  /* 0x000000002a2a7984 */ /* 0x000fe80000000800 */
[----:B------:R-:W-:Y:S04]  /*0ef0*/  LDS R40, [R40] ;  /* 0x0000000028287984 */ /* 0x000fe80000000800 */
[----:B------:R-:W2:Y:S04]  /*0f00*/  LDS R22, [R22] ;  /* 0x0000000016167984 */ /* 0x000ea80000000800 */
[----:B------:R-:W-:Y:S04]  /*0f10*/  LDS R34, [R34] ;  /* 0x0000000022227984 */ /* 0x000fe80000000800 */
[----:B------:R-:W-:Y:S04]  /*0f20*/  LDS R32, [R32] ;  /* 0x0000000020207984 */ /* 0x000fe80000000800 */
[----:B------:R-:W-:Y:S04]  /*0f30*/  LDS R30, [R30] ;  /* 0x000000001e1e7984 */ /* 0x000fe80000000800 */
[----:B------:R-:W-:Y:S04]  /*0f40*/  LDS R28, [R28] ;  /* 0x000000001c1c7984 */ /* 0x000fe80000000800 */
[----:B------:R-:W-:Y:S04]  /*0f50*/  LDS R26, [R26] ;  /* 0x000000001a1a7984 */ /* 0x000fe80000000800 */
[----:B------:R-:W-:Y:S04]  /*0f60*/  LDS R24, [R24] ;  /* 0x0000000018187984 */ /* 0x000fe80000000800 */
[----:B------:R-:W3:Y:S01]  /*0f70*/  LDS R2, [R2] ;  /* 0x0000000002027984 */ /* 0x000ee20000000800 */
[----:B------:R-:W-:Y:S01]  /*0f80*/  BAR.SYNC.DEFER_BLOCKING 0x0 ;  /* 0x0000000000007b1d */ /* 0x000fe20000010000 */
[----:B------:R-:W-:Y:S01]  /*0f90*/  IMAD.SHL.U32 R49, R3, 0x100, RZ ;  /* 0x0000010003317824 */ /* 0x000fe200078e00ff */
[----:B------:R-:W-:-:S04]  /*0fa0*/  PRMT R41, R48, 0x6540, R3 ;  /* 0x0000654030297816 */ /* 0x000fc80000000003 */
[----:B------:R-:W-:Y:S02]  /*0fb0*/  LOP3.LUT R43, R49, 0x10, R48, 0xfe, !PT ;  /* 0x00000010312b7812 */ /* 0x000fe400078efe30 */
[----:B------:R-:W-:Y:S02]  /*0fc0*/  LOP3.LUT R3, R49, 0x20, R48, 0xfe, !PT ;  /* 0x0000002031037812 */ /* 0x000fe400078efe30 */
[----:B------:R-:W-:Y:S02]  /*0fd0*/  LOP3.LUT R25, R49, 0x30, R48, 0xfe, !PT ;  /* 0x0000003031197812 */ /* 0x000fe400078efe30 */
[----:B------:R-:W-:Y:S02]  /*0fe0*/  LOP3.LUT R27, R49, 0x40, R48, 0xfe, !PT ;  /* 0x00000040311b7812 */ /* 0x000fe400078efe30 */
[----:B------:R-:W-:Y:S02]  /*0ff0*/  LOP3.LUT R29, R49, 0x50, R48, 0xfe, !PT ;  /* 0x00000050311d7812 */ /* 0x000fe400078efe30 */
[----:B------:R-:W-:-:S02]  /*1000*/  LOP3.LUT R31, R49, 0x60, R48, 0xfe, !PT ;  /* 0x00000060311f7812 */ /* 0x000fc400078efe30 */
[----:B------:R-:W-:Y:S02]  /*1010*/  LOP3.LUT R33, R49, 0x70, R48, 0xfe, !PT ;  /* 0x0000007031217812 */ /* 0x000fe400078efe30 */
[----:B------:R-:W-:Y:S01]  /*1020*/  LOP3.LUT R35, R49, 0x80, R48, 0xfe, !PT ;  /* 0x0000008031237812 */ /* 0x000fe200078efe30 */
[----:B------:R-:W-:Y:S01]  /*1030*/  STS [R36], R38 ;  /* 0x0000002624007388 */ /* 0x000fe20000000800 */
[----:B------:R-:W-:Y:S02]  /*1040*/  LOP3.LUT R37, R49, 0x90, R48, 0xfe, !PT ;  /* 0x0000009031257812 */ /* 0x000fe400078efe30 */
[----:B------:R-:W-:Y:S02]  /*1050*/  LOP3.LUT R39, R49, 0xa0, R48, 0xfe, !PT ;  /* 0x000000a031277812 */ /* 0x000fe400078efe30 */
[----:B------:R-:W-:Y:S02]  /*1060*/  LOP3.LUT R46, R49, 0xb0, R48, 0xfe, !PT ;  /* 0x000000b0312e7812 */ /* 0x000fe400078efe30 */
[----:B------:R-:W-:-:S02]  /*1070*/  LOP3.LUT R44, R49, 0xc0, R48, 0xfe, !PT ;  /* 0x000000c0312c7812 */ /* 0x000fc400078efe30 */
[----:B------:R-:W-:Y:S02]  /*1080*/  LOP3.LUT R45, R49, 0xd0, R48, 0xfe, !PT ;  /* 0x000000d0312d7812 */ /* 0x000fe400078efe30 */
[----:B------:R-:W-:Y:S02]  /*1090*/  LOP3.LUT R47, R49, 0xe0, R48, 0xfe, !PT ;  /* 0x000000e0312f7812 */ /* 0x000fe400078efe30 */
[----:B------:R-:W-:Y:S01]  /*10a0*/  LOP3.LUT R49, R49, 0xf0, R48, 0xfe, !PT ;  /* 0x000000f031317812 */ /* 0x000fe200078efe30 */
[--C-:B------:R-:W-:Y:S01]  /*10b0*/  IMAD R41, R41, 0x9, R56.reuse ;  /* 0x0000000929297824 */ /* 0x100fe200078e0238 */
[----:B------:R-:W-:Y:S01]  /*10c0*/  ISETP.GE.AND P4, PT, R56, 0x9, PT ;  /* 0x000000093800780c */ /* 0x000fe20003f86270 */
[--C-:B------:R-:W-:Y:S02]  /*10d0*/  IMAD R43, R43, 0x9, R56.reuse ;  /* 0x000000092b2b7824 */ /* 0x100fe400078e0238 */
[--C-:B------:R-:W-:Y:S02]  /*10e0*/  IMAD R3, R3, 0x9, R56.reuse ;  /* 0x0000000903037824 */ /* 0x100fe400078e0238 */
[----:B------:R-:W-:-:S02]  /*10f0*/  IMAD R25, R25, 0x9, R56 ;  /* 0x0000000919197824 */ /* 0x000fc400078e0238 */
[--C-:B------:R-:W-:Y:S02]  /*1100*/  IMAD R27, R27, 0x9, R56.reuse ;  /* 0x000000091b1b7824 */ /* 0x100fe400078e0238 */
[--C-:B------:R-:W-:Y:S02]  /*1110*/  IMAD R29, R29, 0x9, R56.reuse ;  /* 0x000000091d1d7824 */ /* 0x100fe400078e0238 */
[--C-:B------:R-:W-:Y:S02]  /*1120*/  IMAD R31, R31, 0x9, R56.reuse ;  /* 0x000000091f1f7824 */ /* 0x100fe400078e0238 */
        /* <DEDUP_REMOVED lines=9> */
[----:B------:R-:W4:Y:S01]  /*11c0*/  LDC.64 R48, c[0x0][0x228] ;  /* 0x00008a00ff307b82 */ /* 0x000f220000000a00 */
[----:B------:R-:W-:Y:S01]  /*11d0*/  LEA R20, R20, UR4, 0x2 ;  /* 0x0000000414147c11 */ /* 0x000fe2000f8e10ff */
[----:B0-----:R-:W-:Y:S01]  /*11e0*/  FMUL R58, R58, R23 ;  /* 0x000000173a3a7220 */ /* 0x001fe20000400000 */
[----:B-1----:R-:W-:Y:S01]  /*11f0*/  FMUL R60, R60, R21 ;  /* 0x000000153c3c7220 */ /* 0x002fe20000400000 */
[----:B--2---:R-:W-:-:S04]  /*1200*/  FMUL R65, R65, R22 ;  /* 0x0000001641417220 */ /* 0x004fc80000400000 */
[----:B------:R-:W-:Y:S01]  /*1210*/  BAR.SYNC.DEFER_BLOCKING 0x0 ;  /* 0x0000000000007b1d */ /* 0x000fe20000010000 */
[----:B------:R-:W-:Y:S01]  /*1220*/  FMUL R63, R63, R40 ;  /* 0x000000283f3f7220 */ /* 0x000fe20000400000 */
[----:B------:R-:W-:Y:S01]  /*1230*/  FMUL R61, R61, R42 ;  /* 0x0000002a3d3d7220 */ /* 0x000fe20000400000 */
[----:B---3--:R-:W-:Y:S01]  /*1240*/  FMUL R54, R54, R2 ;  /* 0x0000000236367220 */ /* 0x008fe20000400000 */
[----:B------:R-:W-:Y:S02]  /*1250*/  FMUL R53, R53, R68 ;  /* 0x0000004435357220 */ /* 0x000fe40000400000 */
[----:B------:R-:W0:Y:S01]  /*1260*/  LDS.128 R20, [R20] ;  /* 0x0000000014147984 */ /* 0x000e220000000c00 */
[----:B----4-:R-:W-:-:S04]  /*1270*/  IMAD.WIDE R40, R41, 0x4, R48 ;  /* 0x0000000429287825 */ /* 0x010fc800078e0230 */
[--C-:B------:R-:W-:Y:S01]  /*1280*/  IMAD.WIDE R42, R43, 0x4, R48.reuse ;  /* 0x000000042b2a7825 */ /* 0x100fe200078e0230 */
[----:B------:R-:W-:Y:S03]  /*1290*/  @!P4 STG.E desc[UR6][R40.64], R58 ;  /* 0x0000003a2800c986 */ /* 0x000fe6000c101906 */
[--C-:B------:R-:W-:Y:S01]  /*12a0*/  IMAD.WIDE R2, R3, 0x4, R48.reuse ;  /* 0x0000000403027825 */ /* 0x100fe200078e0230 */
[----:B------:R-:W-:Y:S04]  /*12b0*/  @!P4 STG.E desc[UR6][R42.64], R60 ;  /* 0x0000003c2a00c986 */ /* 0x000fe8000c101906 */
[----:B------:R1:W-:Y:S01]  /*12c0*/  @!P4 STG.E desc[UR6][R2.64], R53 ;  /* 0x000000350200c986 */ /* 0x0003e2000c101906 */
[----:B------:R-:W-:Y:S01]  /*12d0*/  FMUL R77, R77, R24 ;  /* 0x000000184d4d7220 */ /* 0x000fe20000400000 */
[----:B-1----:R-:W1:Y:S01]  /*12e0*/  LDC.64 R2, c[0x0][0x230] ;  /* 0x00008c00ff027b82 */ /* 0x002e620000000a00 */
[----:B------:R-:W-:Y:S01]  /*12f0*/  FMUL R55, R55, R66 ;  /* 0x0000004237377220 */ /* 0x000fe20000400000 */
[----:B------:R-:W-:Y:S01]  /*1300*/  FMUL R75, R75, R26 ;  /* 0x0000001a4b4b7220 */ /* 0x000fe20000400000 */
[----:B------:R-:W-:-:S04]  /*1310*/  IMAD.WIDE R24, R25, 0x4, R48 ;  /* 0x0000000419187825 */ /* 0x000fc800078e0230 */
[----:B------:R-:W-:Y:S01]  /*1320*/  FMUL R57, R57, R64 ;  /* 0x0000004039397220 */ /* 0x000fe20000400000 */
[----:B------:R-:W-:Y:S01]  /*1330*/  FMUL R73, R73, R28 ;  /* 0x0000001c49497220 */ /* 0x000fe20000400000 */
[----:B------:R-:W-:Y:S01]  /*1340*/  FMUL R59, R59, R62 ;  /* 0x0000003e3b3b7220 */ /* 0x000fe20000400000 */
[----:B------:R-:W-:-:S04]  /*1350*/  IMAD.WIDE R26, R27, 0x4, R48 ;  /* 0x000000041b1a7825 */ /* 0x000fc800078e0230 */
[----:B------:R-:W-:Y:S01]  /*1360*/  FMUL R71, R71, R30 ;  /* 0x0000001e47477220 */ /* 0x000fe20000400000 */
[----:B------:R-:W-:Y:S01]  /*1370*/  FMUL R69, R69, R32 ;  /* 0x0000002045457220 */ /* 0x000fe20000400000 */
[----:B------:R-:W-:-:S04]  /*1380*/  IMAD.WIDE R28, R29, 0x4, R48 ;  /* 0x000000041d1c7825 */ /* 0x000fc800078e0230 */
[----:B------:R-:W-:Y:S01]  /*1390*/  FMUL R67, R67, R34 ;  /* 0x0000002243437220 */ /* 0x000fe20000400000 */
[----:B------:R2:W-:Y:S01]  /*13a0*/  @!P4 STG.E desc[UR6][R24.64], R55 ;  /* 0x000000371800c986 */ /* 0x0005e2000c101906 */
[----:B------:R-:W-:-:S03]  /*13b0*/  IMAD.WIDE R30, R31, 0x4, R48 ;  /* 0x000000041f1e7825 */ /* 0x000fc600078e0230 */
[----:B------:R-:W-:Y:S01]  /*13c0*/  @!P4 STG.E desc[UR6][R26.64], R57 ;  /* 0x000000391a00c986 */ /* 0x000fe2000c101906 */
[----:B------:R-:W-:-:S03]  /*13d0*/  IMAD.WIDE R32, R33, 0x4, R48 ;  /* 0x0000000421207825 */ /* 0x000fc600078e0230 */
[----:B------:R3:W-:Y:S01]  /*13e0*/  @!P4 STG.E desc[UR6][R28.64], R59 ;  /* 0x0000003b1c00c986 */ /* 0x0007e2000c101906 */
[----:B------:R-:W-:-:S03]  /*13f0*/  IMAD.WIDE R34, R35, 0x4, R48 ;  /* 0x0000000423227825 */ /* 0x000fc600078e0230 */
[----:B------:R4:W-:Y:S01]  /*1400*/  @!P4 STG.E desc[UR6][R30.64], R61 ;  /* 0x0000003d1e00c986 */ /* 0x0009e2000c101906 */
[----:B------:R-:W-:-:S03]  /*1410*/  IMAD.WIDE R36, R37, 0x4, R48 ;  /* 0x0000000425247825 */ /* 0x000fc600078e0230 */
[----:B------:R5:W-:Y:S01]  /*1420*/  @!P4 STG.E desc[UR6][R32.64], R63 ;  /* 0x0000003f2000c986 */ /* 0x000be2000c101906 */
[----:B------:R-:W-:-:S04]  /*1430*/  IMAD.WIDE R38, R39, 0x4, R48 ;  /* 0x0000000427267825 */ /* 0x000fc800078e0230 */
[----:B0-----:R-:W-:Y:S01]  /*1440*/  FMUL R16, R20, R16 ;  /* 0x0000001014107220 */ /* 0x001fe20000400000 */
[----:B------:R0:W-:Y:S01]  /*1450*/  @!P4 STG.E desc[UR6][R34.64], R65 ;  /* 0x000000412200c986 */ /* 0x0001e2000c101906 */
[----:B------:R-:W-:-:S04]  /*1460*/  IMAD.WIDE R40, R46, 0x4, R48 ;  /* 0x000000042e287825 */ /* 0x000fc800078e0230 */
[----:B--2---:R-:W-:Y:S01]  /*1470*/  FMUL R24, R20, R12 ;  /* 0x0000000c14187220 */ /* 0x004fe20000400000 */
[----:B------:R0:W-:Y:S01]  /*1480*/  @!P4 STG.E desc[UR6][R36.64], R67 ;  /* 0x000000432400c986 */ /* 0x0001e2000c101906 */
[----:B------:R-:W-:-:S04]  /*1490*/  IMAD.WIDE R42, R44, 0x4, R48 ;  /* 0x000000042c2a7825 */ /* 0x000fc800078e0230 */
[----:B---3--:R-:W-:Y:S01]  /*14a0*/  FMUL R28, R20, R8 ;  /* 0x00000008141c7220 */ /* 0x008fe20000400000 */
[C---:B------:R-:W-:Y:S01]  /*14b0*/  FMUL R17, R21.reuse, R17 ;  /* 0x0000001115117220 */ /* 0x040fe20000400000 */
[----:B------:R-:W-:Y:S01]  /*14c0*/  FMUL R25, R21, R13 ;  /* 0x0000000d15197220 */ /* 0x000fe20000400000 */
[----:B------:R-:W-:-:S04]  /*14d0*/  IMAD.WIDE R44, R45, 0x4, R48 ;  /* 0x000000042d2c7825 */ /* 0x000fc800078e0230 */
[----:B------:R-:W-:Y:S01]  /*14e0*/  FMUL R29, R21, R9 ;  /* 0x00000009151d7220 */ /* 0x000fe20000400000 */
[----:B------:R0:W-:Y:S01]  /*14f0*/  @!P4 STG.E desc[UR6][R38.64], R69 ;  /* 0x000000452600c986 */ /* 0x0001e2000c101906 */
        /* <DEDUP_REMOVED lines=9> */
[----:B-1----:R-:W-:-:S04]  /*1590*/  IMAD.WIDE R4, R0, 0x4, R2 ;  /* 0x0000000400047825 */ /* 0x002fc800078e0202 */
[----:B------:R-:W-:Y:S01]  /*15a0*/  FMUL R27, R23, R15 ;  /* 0x0000000f171b7220 */ /* 0x000fe20000400000 */
[----:B------:R0:W-:Y:S01]  /*15b0*/  @!P4 STG.E desc[UR6][R44.64], R75 ;  /* 0x0000004b2c00c986 */ /* 0x0001e2000c101906 */
[----:B----4-:R-:W-:Y:S01]  /*15c0*/  FMUL R30, R22, R10 ;  /* 0x0000000a161e7220 */ /* 0x010fe20000400000 */
[----:B------:R-:W-:-:S04]  /*15d0*/  IMAD.WIDE R8, R50, 0x4, R2 ;  /* 0x0000000432087825 */ /* 0x000fc800078e0202 */
[----:B------:R-:W-:Y:S01]  /*15e0*/  FMUL R31, R23, R11 ;  /* 0x0000000b171f7220 */ /* 0x000fe20000400000 */
[----:B------:R0:W-:Y:S01]  /*15f0*/  @!P4 STG.E desc[UR6][R46.64], R77 ;  /* 0x0000004d2e00c986 */ /* 0x0001e2000c101906 */
[----:B------:R-:W-:-:S03]  /*1600*/  IMAD.WIDE R12, R51, 0x4, R2 ;  /* 0x00000004330c7825 */ /* 0x000fc600078e0202 */
[----:B------:R0:W-:Y:S04]  /*1610*/  @!P4 STG.E desc[UR6][R48.64], R54 ;  /* 0x000000363000c986 */ /* 0x0001e8000c101906 */
[----:B------:R0:W-:Y:S04]  /*1620*/  @!P3 STG.E.128 desc[UR6][R4.64], R16 ;  /* 0x000000100400b986 */ /* 0x0001e8000c101d06 */
[----:B------:R0:W-:Y:S01]  /*1630*/  @!P2 STG.E.128 desc[UR6][R8.64], R24 ;  /* 0x000000180800a986 */ /* 0x0001e2000c101d06 */
[----:B------:R-:W-:-:S03]  /*1640*/  FMUL R22, R22, R6 ;  /* 0x0000000616167220 */ /* 0x000fc60000400000 */
[----:B------:R0:W-:Y:S01]  /*1650*/  @!P1 STG.E.128 desc[UR6][R12.64], R28 ;  /* 0x0000001c0c009986 */ /* 0x0001e2000c101d06 */
[----:B------:R-:W-:Y:S01]  /*1660*/  FMUL R23, R23, R7 ;  /* 0x0000000717177220 */ /* 0x000fe20000400000 */
[----:B------:R-:W-:Y:S01]  /*1670*/  IMAD.WIDE R2, R52, 0x4, R2 ;  /* 0x0000000434027825 */ /* 0x000fe200078e0202 */
[----:B0----5:R-:W-:Y:S06]  /*1680*/  @P0 EXIT ;  /* 0x000000000000094d */ /* 0x021fec0003800000 */
[----:B------:R-:W-:Y:S01]  /*1690*/  STG.E.128 desc[UR6][R2.64], R20 ;  /* 0x0000001402007986 */ /* 0x000fe2000c101d06 */
[----:B------:R-:W-:Y:S05]  /*16a0*/  EXIT ;  /* 0x000000000000794d */ /* 0x000fea0003800000 */
.L_x_0:
[----:B------:R-:W-:-:S00]  /*16b0*/  BRA `(.L_x_0) ;  /* 0xfffffffc00fc7947 */ /* 0x000fc0000383ffff */
[----:B------:R-:W-:-:S00]  /*16c0*/  NOP ;  /* 0x0000000000007918 */ /* 0x000fc00000000000 */
        /* <DEDUP_REMOVED lines=11> */
.L_x_1:


//--------------------- .nv.shared.triton_poi_fused__weight_norm_interface_convolution_14 --------------------------
	.section	.nv.shared.triton_poi_fused__weight_norm_interface_convolution_14,"aw",@nobits
	.sectionflags	@""
	.align	16
	.zero		1024


//--------------------- .nv.constant0.triton_poi_fused__weight_norm_interface_convolution_14 --------------------------
	.section	.nv.constant0.triton_poi_fused__weight_norm_interface_convolution_14,"a",@progbits
	.sectionflags	@""
	.align	4
.nv.constant0.triton_poi_fused__weight_norm_interface_convolution_14:
	.zero		576
